//
// Generated by NVIDIA NVVM Compiler
//
// Compiler Build ID: CL-36424714
// Cuda compilation tools, release 13.0, V13.0.88
// Based on NVVM 20.0.0
//

.version 9.0
.target sm_100
.address_size 64

	// .globl	_Z9decodeRLEPiPhPjS1_
.extern .shared .align 16 .b8 sumOfLengths[];

.visible .entry _Z9decodeRLEPiPhPjS1_(
	.param .u64 .ptr .align 1 _Z9decodeRLEPiPhPjS1__param_0,
	.param .u64 .ptr .align 1 _Z9decodeRLEPiPhPjS1__param_1,
	.param .u64 .ptr .align 1 _Z9decodeRLEPiPhPjS1__param_2,
	.param .u64 .ptr .align 1 _Z9decodeRLEPiPhPjS1__param_3
)
{
	.reg .pred 	%p<24>;
	.reg .b32 	%r<114>;
	.reg .b64 	%rd<28>;

	ld.param.u64 	%rd6, [_Z9decodeRLEPiPhPjS1__param_0];
	ld.param.u64 	%rd7, [_Z9decodeRLEPiPhPjS1__param_1];
	ld.param.u64 	%rd8, [_Z9decodeRLEPiPhPjS1__param_2];
	ld.param.u64 	%rd9, [_Z9decodeRLEPiPhPjS1__param_3];
	cvta.to.global.u64 	%rd1, %rd9;
	cvta.to.global.u64 	%rd10, %rd7;
	cvta.to.global.u64 	%rd11, %rd8;
	ld.global.u32 	%r1, [%rd11];
	// begin inline asm
	mov.u32 %r27, %envreg2;
	// end inline asm
	cvt.u64.u32 	%rd12, %r27;
	// begin inline asm
	mov.u32 %r28, %envreg1;
	// end inline asm
	cvt.u64.u32 	%rd13, %r28;
	shl.b64 	%rd14, %rd13, 32;
	or.b64  	%rd2, %rd14, %rd12;
	mov.u32 	%r2, %ctaid.x;
	mov.u32 	%r30, %ntid.x;
	mov.u32 	%r3, %tid.x;
	mad.lo.s32 	%r4, %r2, %r30, %r3;
	shl.b32 	%r5, %r4, 1;
	setp.eq.s32 	%p1, %r4, 0;
	cvt.s64.s32 	%rd15, %r5;
	add.s64 	%rd3, %rd10, %rd15;
	mov.b32 	%r108, 0;
	@%p1 bra 	$L__BB0_2;
	ld.global.u8 	%r108, [%rd3+-1];
$L__BB0_2:
	ld.global.u8 	%r31, [%rd3];
	add.s32 	%r32, %r108, %r31;
	shl.b32 	%r33, %r4, 2;
	mov.u32 	%r34, sumOfLengths;
	add.s32 	%r8, %r34, %r33;
	st.shared.u32 	[%r8], %r32;
	setp.ne.s64 	%p2, %rd2, 0;
	@%p2 bra 	$L__BB0_4;
	// begin inline asm
	trap;
	// end inline asm
$L__BB0_4:
	add.s64 	%rd4, %rd2, 4;
	barrier.sync 	0;
	mov.u32 	%r35, %tid.y;
	add.s32 	%r36, %r3, %r35;
	mov.u32 	%r37, %tid.z;
	or.b32  	%r9, %r36, %r37;
	setp.ne.s32 	%p3, %r9, 0;
	@%p3 bra 	$L__BB0_7;
	mov.u32 	%r40, %nctaid.x;
	mov.u32 	%r41, %nctaid.y;
	mul.lo.s32 	%r42, %r40, %r41;
	mov.u32 	%r43, %nctaid.z;
	mul.lo.s32 	%r44, %r42, %r43;
	mov.u32 	%r45, %ctaid.y;
	add.s32 	%r46, %r2, %r45;
	mov.u32 	%r47, %ctaid.z;
	neg.s32 	%r48, %r47;
	setp.eq.s32 	%p4, %r46, %r48;
	sub.s32 	%r49, -2147483647, %r44;
	selp.b32 	%r39, %r49, 1, %p4;
	// begin inline asm
	atom.add.release.gpu.u32 %r38,[%rd4],%r39;
	// end inline asm
$L__BB0_6:
	// begin inline asm
	ld.acquire.gpu.u32 %r50,[%rd4];
	// end inline asm
	xor.b32  	%r51, %r50, %r38;
	setp.gt.s32 	%p5, %r51, -1;
	@%p5 bra 	$L__BB0_6;
$L__BB0_7:
	barrier.sync 	0;
	setp.lt.u32 	%p6, %r1, 3;
	@%p6 bra 	$L__BB0_17;
	mov.u32 	%r54, %nctaid.x;
	mov.u32 	%r55, %nctaid.y;
	mul.lo.s32 	%r56, %r54, %r55;
	mov.u32 	%r57, %nctaid.z;
	mul.lo.s32 	%r58, %r56, %r57;
	mov.u32 	%r59, %ctaid.y;
	add.s32 	%r60, %r2, %r59;
	mov.u32 	%r61, %ctaid.z;
	neg.s32 	%r62, %r61;
	setp.eq.s32 	%p7, %r60, %r62;
	sub.s32 	%r63, -2147483647, %r58;
	selp.b32 	%r11, %r63, 1, %p7;
	mov.b32 	%r110, 1;
	mov.b32 	%r109, 2;
$L__BB0_9:
	mov.u32 	%r12, %r109;
	add.s32 	%r64, %r12, -1;
	not.b32 	%r65, %r12;
	and.b32  	%r66, %r65, %r64;
	popc.b32 	%r67, %r66;
	shr.u32 	%r68, %r4, %r67;
	mul.lo.s32 	%r69, %r68, %r110;
	shl.b32 	%r70, %r69, 1;
	add.s32 	%r14, %r70, %r110;
	add.s32 	%r71, %r110, %r14;
	add.s32 	%r72, %r71, -1;
	setp.lt.u32 	%p8, %r4, %r14;
	setp.gt.u32 	%p9, %r4, %r72;
	or.pred  	%p10, %p8, %p9;
	@%p10 bra 	$L__BB0_11;
	shl.b32 	%r73, %r14, 2;
	add.s32 	%r75, %r34, %r73;
	ld.shared.u32 	%r76, [%r75+-4];
	ld.shared.u32 	%r77, [%r8];
	add.s32 	%r78, %r77, %r76;
	st.shared.u32 	[%r8], %r78;
$L__BB0_11:
	setp.ne.s64 	%p11, %rd2, 0;
	@%p11 bra 	$L__BB0_13;
	// begin inline asm
	trap;
	// end inline asm
$L__BB0_13:
	setp.ne.s32 	%p12, %r9, 0;
	barrier.sync 	0;
	@%p12 bra 	$L__BB0_16;
	// begin inline asm
	atom.add.release.gpu.u32 %r79,[%rd4],%r11;
	// end inline asm
$L__BB0_15:
	// begin inline asm
	ld.acquire.gpu.u32 %r81,[%rd4];
	// end inline asm
	xor.b32  	%r82, %r81, %r79;
	setp.gt.s32 	%p13, %r82, -1;
	@%p13 bra 	$L__BB0_15;
$L__BB0_16:
	barrier.sync 	0;
	shl.b32 	%r109, %r12, 1;
	setp.lt.u32 	%p14, %r109, %r1;
	mov.u32 	%r110, %r12;
	@%p14 bra 	$L__BB0_9;
$L__BB0_17:
	setp.eq.s32 	%p15, %r4, 0;
	mov.b32 	%r111, 0;
	@%p15 bra 	$L__BB0_19;
	ld.shared.u32 	%r84, [%r8+-4];
	ld.global.u8 	%r85, [%rd3+-1];
	add.s32 	%r111, %r84, %r85;
$L__BB0_19:
	setp.ne.s64 	%p16, %rd2, 0;
	ld.shared.u32 	%r19, [%r8];
	@%p16 bra 	$L__BB0_21;
	// begin inline asm
	trap;
	// end inline asm
$L__BB0_21:
	setp.ne.s32 	%p17, %r9, 0;
	barrier.sync 	0;
	@%p17 bra 	$L__BB0_24;
	mov.u32 	%r88, %nctaid.x;
	mov.u32 	%r89, %nctaid.y;
	mul.lo.s32 	%r90, %r88, %r89;
	mov.u32 	%r91, %nctaid.z;
	mul.lo.s32 	%r92, %r90, %r91;
	mov.u32 	%r93, %ctaid.y;
	add.s32 	%r94, %r2, %r93;
	mov.u32 	%r95, %ctaid.z;
	neg.s32 	%r96, %r95;
	setp.eq.s32 	%p18, %r94, %r96;
	sub.s32 	%r97, -2147483647, %r92;
	selp.b32 	%r87, %r97, 1, %p18;
	// begin inline asm
	atom.add.release.gpu.u32 %r86,[%rd4],%r87;
	// end inline asm
$L__BB0_23:
	// begin inline asm
	ld.acquire.gpu.u32 %r98,[%rd4];
	// end inline asm
	xor.b32  	%r99, %r98, %r86;
	setp.gt.s32 	%p19, %r99, -1;
	@%p19 bra 	$L__BB0_23;
$L__BB0_24:
	barrier.sync 	0;
	ld.global.u8 	%r100, [%rd3];
	add.s32 	%r101, %r111, %r100;
	setp.ge.u32 	%p20, %r111, %r101;
	cvta.to.global.u64 	%rd22, %rd6;
	mul.wide.s32 	%rd23, %r5, 4;
	add.s64 	%rd5, %rd22, %rd23;
	@%p20 bra 	$L__BB0_27;
	ld.global.u32 	%r21, [%rd5];
	mov.u32 	%r112, %r111;
$L__BB0_26:
	mul.wide.s32 	%rd24, %r112, 4;
	add.s64 	%rd25, %rd1, %rd24;
	st.global.u32 	[%rd25], %r21;
	add.s32 	%r112, %r112, 1;
	ld.global.u8 	%r102, [%rd3];
	add.s32 	%r103, %r111, %r102;
	setp.lt.u32 	%p21, %r112, %r103;
	@%p21 bra 	$L__BB0_26;
$L__BB0_27:
	ld.global.u8 	%r104, [%rd3+1];
	add.s32 	%r105, %r19, %r104;
	setp.ge.u32 	%p22, %r19, %r105;
	@%p22 bra 	$L__BB0_30;
	ld.global.u32 	%r24, [%rd5+4];
	mov.u32 	%r113, %r19;
$L__BB0_29:
	mul.wide.s32 	%rd26, %r113, 4;
	add.s64 	%rd27, %rd1, %rd26;
	st.global.u32 	[%rd27], %r24;
	add.s32 	%r113, %r113, 1;
	ld.global.u8 	%r106, [%rd3+1];
	add.s32 	%r107, %r19, %r106;
	setp.lt.u32 	%p23, %r113, %r107;
	@%p23 bra 	$L__BB0_29;
$L__BB0_30:
	ret;

}


// ===== COMPILED SASS (sm_100) =====

	.target	sm_100

	.elftype	@"ET_EXEC"


//--------------------- .note.nv.tkinfo           --------------------------
	.section	.note.nv.tkinfo,"",@"SHT_NOTE"
	.sectionflags	@"SHF_NOTE_NV_TKINFO"
	.tkinfo
        /*0018*/ 	.word	0x00000002
        /*0030*/ 	.string	""
        /*0030*/ 	.string	"ptxas"
        /*0030*/ 	.string	"Cuda compilation tools, release 13.0, V13.0.88"
        /*0030*/ 	.string	"Build cuda_13.0.r13.0/compiler.36424714_0"
        /*0030*/ 	.string	"-arch sm_100 -m 64 "



//--------------------- .note.nv.cuinfo           --------------------------
	.section	.note.nv.cuinfo,"",@"SHT_NOTE"
	.sectionflags	@"SHF_NOTE_NV_CUINFO"
        /*0018*/ 	.short	0x0002
        /*001a*/ 	.short	0x0064
        /*001c*/ 	.short	0x0082
	.zero		2


//--------------------- .nv.info                  --------------------------
	.section	.nv.info,"",@"SHT_CUDA_INFO"
	.align	4


	//----- nvinfo : EIATTR_REGCOUNT
	.align		4
        /*0000*/ 	.byte	0x04, 0x2f
        /*0002*/ 	.short	(.L_1 - .L_0)
	.align		4
.L_0:
        /*0004*/ 	.word	index@(_Z9decodeRLEPiPhPjS1_)
        /*0008*/ 	.word	0x00000014


	//----- nvinfo : EIATTR_FRAME_SIZE
	.align		4
.L_1:
        /*000c*/ 	.byte	0x04, 0x11
        /*000e*/ 	.short	(.L_3 - .L_2)
	.align		4
.L_2:
        /*0010*/ 	.word	index@(_Z9decodeRLEPiPhPjS1_)
        /*0014*/ 	.word	0x00000000


	//----- nvinfo : EIATTR_MIN_STACK_SIZE
	.align		4
.L_3:
        /*0018*/ 	.byte	0x04, 0x12
        /*001a*/ 	.short	(.L_5 - .L_4)
	.align		4
.L_4:
        /*001c*/ 	.word	index@(_Z9decodeRLEPiPhPjS1_)
        /*0020*/ 	.word	0x00000000
.L_5:


//--------------------- .nv.compat                --------------------------
	.section	.nv.compat,"",@"SHT_CUDA_COMPAT_INFO"
	.align	4
        /*0000*/ 	.byte	0x02, 0x09, 0x00, 0x00, 0x02, 0x02, 0x01, 0x00, 0x02, 0x05, 0x05, 0x00, 0x03, 0x07, 0x01, 0x01
        /*0010*/ 	.byte	0x02, 0x03, 0x00, 0x00, 0x02, 0x06, 0x01, 0x00, 0x04, 0x0b, 0x08, 0x00, 0x09, 0x00, 0x00, 0x00
        /*0020*/ 	.byte	0x00, 0x00, 0x00, 0x00


//--------------------- .nv.info._Z9decodeRLEPiPhPjS1_ --------------------------
	.section	.nv.info._Z9decodeRLEPiPhPjS1_,"",@"SHT_CUDA_INFO"
	.sectionflags	@""
	.align	4


	//----- nvinfo : EIATTR_CUDA_API_VERSION
	.align		4
        /*0000*/ 	.byte	0x04, 0x37
        /*0002*/ 	.short	(.L_7 - .L_6)
.L_6:
        /*0004*/ 	.word	0x00000082


	//----- nvinfo : EIATTR_KPARAM_INFO
	.align		4
.L_7:
        /*0008*/ 	.byte	0x04, 0x17
        /*000a*/ 	.short	(.L_9 - .L_8)
.L_8:
        /*000c*/ 	.word	0x00000000
        /*0010*/ 	.short	0x0003
        /*0012*/ 	.short	0x0018
        /*0014*/ 	.byte	0x00, 0xf5, 0x21, 0x00


	//----- nvinfo : EIATTR_KPARAM_INFO
	.align		4
.L_9:
        /*0018*/ 	.byte	0x04, 0x17
        /*001a*/ 	.short	(.L_11 - .L_10)
.L_10:
        /*001c*/ 	.word	0x00000000
        /*0020*/ 	.short	0x0002
        /*0022*/ 	.short	0x0010
        /*0024*/ 	.byte	0x00, 0xf5, 0x21, 0x00


	//----- nvinfo : EIATTR_KPARAM_INFO
	.align		4
.L_11:
        /*0028*/ 	.byte	0x04, 0x17
        /*002a*/ 	.short	(.L_13 - .L_12)
.L_12:
        /*002c*/ 	.word	0x00000000
        /*0030*/ 	.short	0x0001
        /*0032*/ 	.short	0x0008
        /*0034*/ 	.byte	0x00, 0xf5, 0x21, 0x00


	//----- nvinfo : EIATTR_KPARAM_INFO
	.align		4
.L_13:
        /*0038*/ 	.byte	0x04, 0x17
        /*003a*/ 	.short	(.L_15 - .L_14)
.L_14:
        /*003c*/ 	.word	0x00000000
        /*0040*/ 	.short	0x0000
        /*0042*/ 	.short	0x0000
        /*0044*/ 	.byte	0x00, 0xf5, 0x21, 0x00


	//----- nvinfo : EIATTR_SPARSE_MMA_MASK
	.align		4
.L_15:
        /*0048*/ 	.byte	0x03, 0x50
        /*004a*/ 	.short	0x0000


	//----- nvinfo : EIATTR_MAXREG_COUNT
	.align		4
        /*004c*/ 	.byte	0x03, 0x1b
        /*004e*/ 	.short	0x00ff


	//----- nvinfo : EIATTR_NUM_BARRIERS
	.align		4
        /*0050*/ 	.byte	0x02, 0x4c
        /*0052*/ 	.byte	0x01
	.zero		1


	//----- nvinfo : EIATTR_MERCURY_ISA_VERSION
	.align		4
        /*0054*/ 	.byte	0x03, 0x5f
        /*0056*/ 	.short	0x0101


	//----- nvinfo : EIATTR_INT_WARP_WIDE_INSTR_OFFSETS
	.align		4
        /*0058*/ 	.byte	0x04, 0x31
        /*005a*/ 	.short	(.L_17 - .L_16)


	//   ....[0]....
.L_16:
        /*005c*/ 	.word	0x00000320


	//   ....[1]....
        /*0060*/ 	.word	0x00000460


	//   ....[2]....
        /*0064*/ 	.word	0x000007e0


	//   ....[3]....
        /*0068*/ 	.word	0x000008a0


	//   ....[4]....
        /*006c*/ 	.word	0x00000b20


	//   ....[5]....
        /*0070*/ 	.word	0x00000c50


	//----- nvinfo : EIATTR_COOP_GROUP_MASK_REGIDS
	.align		4
.L_17:
        /*0074*/ 	.byte	0x04, 0x29
        /*0076*/ 	.short	(.L_19 - .L_18)


	//   ....[0]....
.L_18:
        /*0078*/ 	.word	0xffffffff


	//   ....[1]....
        /*007c*/ 	.word	0xffffffff


	//   ....[2]....
        /*0080*/ 	.word	0xffffffff


	//   ....[3]....
        /*0084*/ 	.word	0xffffffff


	//   ....[4]....
        /*0088*/ 	.word	0xffffffff


	//   ....[5]....
        /*008c*/ 	.word	0xffffffff


	//   ....[6]....
        /*0090*/ 	.word	0x0500000c


	//   ....[7]....
        /*0094*/ 	.word	0x0500000c


	//   ....[8]....
        /*0098*/ 	.word	0x0500000c


	//   ....[9]....
        /*009c*/ 	.word	0x0500000c


	//   ....[10]....
        /*00a0*/ 	.word	0x0500000c


	//----- nvinfo : EIATTR_COOP_GROUP_INSTR_OFFSETS
	.align		4
.L_19:
        /*00a4*/ 	.byte	0x04, 0x28
        /*00a6*/ 	.short	(.L_21 - .L_20)


	//   ....[0]....
.L_20:
        /*00a8*/ 	.word	0x00000280


	//   ....[1]....
        /*00ac*/ 	.word	0x00000510


	//   ....[2]....
        /*00b0*/ 	.word	0x000007a0


	//   ....[3]....
        /*00b4*/ 	.word	0x00000950


	//   ....[4]....
        /*00b8*/ 	.word	0x00000a90


	//   ....[5]....
        /*00bc*/ 	.word	0x00000d00


	//   ....[6]....
        /*00c0*/ 	.word	0x00000fa0


	//   ....[7]....
        /*00c4*/ 	.word	0x00001060


	//   ....[8]....
        /*00c8*/ 	.word	0x00001120


	//   ....[9]....
        /*00cc*/ 	.word	0x000011e0


	//   ....[10]....
        /*00d0*/ 	.word	0x000012a0


	//----- nvinfo : EIATTR_VRC_CTA_INIT_COUNT
	.align		4
.L_21:
        /*00d4*/ 	.byte	0x02, 0x4a
	.zero		1
	.zero		1


	//----- nvinfo : EIATTR_EXIT_INSTR_OFFSETS
	.align		4
        /*00d8*/ 	.byte	0x04, 0x1c
        /*00da*/ 	.short	(.L_23 - .L_22)


	//   ....[0]....
.L_22:
        /*00dc*/ 	.word	0x00000e60


	//   ....[1]....
        /*00e0*/ 	.word	0x00000f10


	//----- nvinfo : EIATTR_CRS_STACK_SIZE
	.align		4
.L_23:
        /*00e4*/ 	.byte	0x04, 0x1e
        /*00e6*/ 	.short	(.L_25 - .L_24)
.L_24:
        /*00e8*/ 	.word	0x00000000


	//----- nvinfo : EIATTR_CBANK_PARAM_SIZE
	.align		4
.L_25:
        /*00ec*/ 	.byte	0x03, 0x19
        /*00ee*/ 	.short	0x0020


	//----- nvinfo : EIATTR_PARAM_CBANK
	.align		4
        /*00f0*/ 	.byte	0x04, 0x0a
        /*00f2*/ 	.short	(.L_27 - .L_26)
	.align		4
.L_26:
        /*00f4*/ 	.word	index@(.nv.constant0._Z9decodeRLEPiPhPjS1_)
        /*00f8*/ 	.short	0x0380
        /*00fa*/ 	.short	0x0020


	//----- nvinfo : EIATTR_SW_WAR
	.align		4
.L_27:
        /*00fc*/ 	.byte	0x04, 0x36
        /*00fe*/ 	.short	(.L_29 - .L_28)
.L_28:
        /*0100*/ 	.word	0x00000008
.L_29:


//--------------------- .nv.callgraph             --------------------------
	.section	.nv.callgraph,"",@"SHT_CUDA_CALLGRAPH"
	.align	4
	.sectionentsize	8
	.align		4
        /*0000*/ 	.word	0x00000000
	.align		4
        /*0004*/ 	.word	0xffffffff
	.align		4
        /*0008*/ 	.word	0x00000000
	.align		4
        /*000c*/ 	.word	0xfffffffe
	.align		4
        /*0010*/ 	.word	0x00000000
	.align		4
        /*0014*/ 	.word	0xfffffffd
	.align		4
        /*0018*/ 	.word	0x00000000
	.align		4
        /*001c*/ 	.word	0xfffffffc


//--------------------- .text._Z9decodeRLEPiPhPjS1_ --------------------------
	.section	.text._Z9decodeRLEPiPhPjS1_,"ax",@progbits
	.align	128
        .global         _Z9decodeRLEPiPhPjS1_
        .type           _Z9decodeRLEPiPhPjS1_,@function
        .size           _Z9decodeRLEPiPhPjS1_,(.L_x_42 - _Z9decodeRLEPiPhPjS1_)
        .other          _Z9decodeRLEPiPhPjS1_,@"STO_CUDA_ENTRY STV_DEFAULT"
_Z9decodeRLEPiPhPjS1_:
.text._Z9decodeRLEPiPhPjS1_:
[----:B------:R-:W-:Y:S01]  /*0000*/  LDC R1, c[0x0][0x37c] ;  /* 0x0000df00ff017b82 */ /* 0x000fe20000000800 */
[----:B------:R-:W0:Y:S07]  /*0010*/  S2R R11, SR_TID.X ;  /* 0x00000000000b7919 */ /* 0x000e2e0000002100 */
[----:B------:R-:W0:Y:S01]  /*0020*/  S2UR UR15, SR_CTAID.X ;  /* 0x00000000000f79c3 */ /* 0x000e220000002500 */
[----:B------:R-:W1:Y:S01]  /*0030*/  LDCU.64 UR4, c[0x0][0x388] ;  /* 0x00007100ff0477ac */ /* 0x000e620008000a00 */
[----:B------:R-:W-:Y:S01]  /*0040*/  IMAD.MOV.U32 R4, RZ, RZ, RZ ;  /* 0x000000ffff047224 */ /* 0x000fe200078e00ff */
[----:B------:R-:W2:Y:S05]  /*0050*/  LDCU.64 UR12, c[0x0][0x358] ;  /* 0x00006b00ff0c77ac */ /* 0x000eaa0008000a00 */
[----:B------:R-:W0:Y:S02]  /*0060*/  LDC R6, c[0x0][0x360] ;  /* 0x0000d800ff067b82 */ /* 0x000e240000000800 */
[----:B0-----:R-:W-:-:S04]  /*0070*/  IMAD R6, R6, UR15, R11 ;  /* 0x0000000f06067c24 */ /* 0x001fc8000f8e020b */
[C---:B------:R-:W-:Y:S01]  /*0080*/  IMAD.SHL.U32 R0, R6.reuse, 0x2, RZ ;  /* 0x0000000206007824 */ /* 0x040fe200078e00ff */
[----:B------:R-:W-:-:S04]  /*0090*/  ISETP.NE.AND P0, PT, R6, RZ, PT ;  /* 0x000000ff0600720c */ /* 0x000fc80003f05270 */
[----:B-1----:R-:W-:-:S04]  /*00a0*/  IADD3 R2, P1, PT, R0, UR4, RZ ;  /* 0x0000000400027c10 */ /* 0x002fc8000ff3e0ff */
[----:B------:R-:W-:-:S05]  /*00b0*/  LEA.HI.X.SX32 R3, R0, UR5, 0x1, P1 ;  /* 0x0000000500037c11 */ /* 0x000fca00088f0eff */
[----:B--2---:R-:W2:Y:S04]  /*00c0*/  @P0 LDG.E.U8 R4, desc[UR12][R2.64+-0x1] ;  /* 0xffffff0c02040981 */ /* 0x004ea8000c1e1100 */
[----:B------:R-:W2:Y:S01]  /*00d0*/  LDG.E.U8 R5, desc[UR12][R2.64] ;  /* 0x0000000c02057981 */ /* 0x000ea2000c1e1100 */
[----:B------:R-:W0:Y:S03]  /*00e0*/  LDC.64 R8, c[0x0][0x390] ;  /* 0x0000e400ff087b82 */ /* 0x000e260000000a00 */
[----:B0-----:R0:W5:Y:S05]  /*00f0*/  LDG.E R8, desc[UR12][R8.64] ;  /* 0x0000000c08087981 */ /* 0x00116a000c1e1900 */
[----:B------:R-:W1:Y:S01]  /*0100*/  S2UR UR5, SR_CgaCtaId ;  /* 0x00000000000579c3 */ /* 0x000e620000008800 */
[----:B------:R-:W-:-:S05]  /*0110*/  CS2R.32 R10, SR_CgaSize ;  /* 0x00000000000a7805 */ /* 0x000fca0000008a00 */
[----:B------:R-:W-:-:S05]  /*0120*/  IMAD R10, R10, -0xa0, RZ ;  /* 0xffffff600a0a7824 */ /* 0x000fca00078e02ff */
[----:B------:R-:W-:-:S14]  /*0130*/  R2UR UR11, R10 ;  /* 0x000000000a0b72ca */ /* 0x000fdc00000e0000 */
[----:B------:R-:W3:Y:S01]  /*0140*/  LDCU UR11, c[0x0][UR11+0x258] ;  /* 0x00004b000b0b77ac */ /* 0x000ee20008000800 */
[----:B------:R-:W-:-:S05]  /*0150*/  CS2R.32 R10, SR_CgaSize ;  /* 0x00000000000a7805 */ /* 0x000fca0000008a00 */
[----:B------:R-:W-:-:S05]  /*0160*/  IMAD R10, R10, -0xa0, RZ ;  /* 0xffffff600a0a7824 */ /* 0x000fca00078e02ff */
[----:B------:R-:W-:-:S14]  /*0170*/  R2UR UR14, R10 ;  /* 0x000000000a0e72ca */ /* 0x000fdc00000e0000 */
[----:B------:R-:W4:Y:S01]  /*0180*/  LDCU UR14, c[0x0][UR14+0x254] ;  /* 0x00004a800e0e77ac */ /* 0x000f220008000800 */
[----:B------:R-:W-:Y:S01]  /*0190*/  UMOV UR4, 0x400 ;  /* 0x0000040000047882 */ /* 0x000fe20000000000 */
[----:B---3--:R-:W-:-:S04]  /*01a0*/  UISETP.NE.U32.AND UP0, UPT, UR11, URZ, UPT ;  /* 0x000000ff0b00728c */ /* 0x008fc8000bf05070 */
[----:B----4-:R-:W-:Y:S02]  /*01b0*/  UISETP.NE.AND.EX UP0, UPT, UR14, URZ, UPT, UP0 ;  /* 0x000000ff0e00728c */ /* 0x010fe4000bf05300 */
[----:B-1----:R-:W-:-:S04]  /*01c0*/  ULEA UR4, UR5, UR4, 0x18 ;  /* 0x0000000405047291 */ /* 0x002fc8000f8ec0ff */
[----:B------:R-:W-:Y:S02]  /*01d0*/  PLOP3.LUT P0, PT, PT, PT, UP0, 0x80, 0x8 ;  /* 0x000000000008781c */ /* 0x000fe40003f0f008 */
[----:B------:R-:W-:Y:S01]  /*01e0*/  LEA R7, R6, UR4, 0x2 ;  /* 0x0000000406077c11 */ /* 0x000fe2000f8e10ff */
[----:B--2---:R-:W-:Y:S01]  /*01f0*/  IMAD.IADD R10, R5, 0x1, R4 ;  /* 0x00000001050a7824 */ /* 0x004fe200078e0204 */
[----:B------:R-:W-:Y:S01]  /*0200*/  MOV R5, UR14 ;  /* 0x0000000e00057c02 */ /* 0x000fe20008000f00 */
[----:B------:R-:W-:-:S03]  /*0210*/  IMAD.U32 R4, RZ, RZ, UR11 ;  /* 0x0000000bff047e24 */ /* 0x000fc6000f8e00ff */
[----:B------:R0:W-:Y:S05]  /*0220*/  STS [R7], R10 ;  /* 0x0000000a07007388 */ /* 0x0001ea0000000800 */
[----:B------:R-:W-:Y:S05]  /*0230*/  @P0 BRA `(.L_x_0) ;  /* 0x0000000000040947 */ /* 0x000fea0003800000 */
[----:B------:R-:W-:Y:S05]  /*0240*/  BPT.TRAP 0x1 ;  /* 0x000000040000795c */ /* 0x000fea0000300000 */
.L_x_0:
[----:B0-----:R-:W0:Y:S01]  /*0250*/  S2R R10, SR_TID.Y ;  /* 0x00000000000a7919 */ /* 0x001e220000002200 */
[----:B------:R-:W-:Y:S01]  /*0260*/  BSSY B0, `(.L_x_1) ;  /* 0x0000028000007945 */ /* 0x000fe20003800000 */
[----:B------:R-:W1:Y:S01]  /*0270*/  S2R R12, SR_TID.Z ;  /* 0x00000000000c7919 */ /* 0x000e620000002300 */
[----:B------:R-:W-:Y:S01]  /*0280*/  BAR.SYNC.DEFER_BLOCKING 0x0 ;  /* 0x0000000000007b1d */ /* 0x000fe20000010000 */
[----:B0-----:R-:W-:-:S05]  /*0290*/  IMAD.IADD R9, R11, 0x1, R10 ;  /* 0x000000010b097824 */ /* 0x001fca00078e020a */
[----:B-1----:R-:W-:-:S13]  /*02a0*/  LOP3.LUT P1, R9, R9, RZ, R12, 0xfa, !PT ;  /* 0x000000ff09097212 */ /* 0x002fda000782fa0c */
[----:B------:R-:W-:Y:S05]  /*02b0*/  @P1 BRA `(.L_x_2) ;  /* 0x0000000000881947 */ /* 0x000fea0003800000 */
[----:B------:R-:W0:Y:S01]  /*02c0*/  LDCU UR5, c[0x0][0x370] ;  /* 0x00006e00ff0577ac */ /* 0x000e220008000800 */
[----:B------:R-:W1:Y:S01]  /*02d0*/  S2UR UR8, SR_CTAID.Y ;  /* 0x00000000000879c3 */ /* 0x000e620000002600 */
[----:B------:R-:W2:Y:S01]  /*02e0*/  S2R R11, SR_LANEID ;  /* 0x00000000000b7919 */ /* 0x000ea20000000000 */
[----:B------:R-:W3:Y:S01]  /*02f0*/  LDCU UR6, c[0x0][0x374] ;  /* 0x00006e80ff0677ac */ /* 0x000ee20008000800 */
[----:B------:R-:W4:Y:S05]  /*0300*/  LDCU UR7, c[0x0][0x378] ;  /* 0x00006f00ff0777ac */ /* 0x000f2a0008000800 */
[----:B------:R-:W4:Y:S01]  /*0310*/  S2UR UR9, SR_CTAID.Z ;  /* 0x00000000000979c3 */ /* 0x000f220000002700 */
[----:B------:R-:W-:-:S02]  /*0320*/  VOTEU.ANY UR16, UPT, PT ;  /* 0x0000000000107886 */ /* 0x000fc400038e0100 */
[----:B------:R-:W2:Y:S01]  /*0330*/  FLO.U32 R12, UR16 ;  /* 0x00000010000c7d00 */ /* 0x000ea200080e0000 */
[----:B0-----:R-:W-:-:S07]  /*0340*/  UIADD3 UR10, UPT, UPT, URZ, -UR5, URZ ;  /* 0x80000005ff0a7290 */ /* 0x001fce000fffe0ff */
[----:B------:R-:W0:Y:S01]  /*0350*/  POPC R10, UR16 ;  /* 0x00000010000a7d09 */ /* 0x000e220008000000 */
[----:B-1----:R-:W-:-:S03]  /*0360*/  UIADD3 UR5, UPT, UPT, UR15, UR8, URZ ;  /* 0x000000080f057290 */ /* 0x002fc6000fffe0ff */
[----:B------:R-:W-:Y:S02]  /*0370*/  UMOV UR8, UR10 ;  /* 0x0000000a00087c82 */ /* 0x000fe40008000000 */
[----:B---3--:R-:W-:Y:S02]  /*0380*/  UIMAD UR6, UR8, UR6, URZ ;  /* 0x00000006080672a4 */ /* 0x008fe4000f8e02ff */
[----:B----4-:R-:W-:Y:S01]  /*0390*/  UIADD3 UR9, UPT, UPT, -UR9, URZ, URZ ;  /* 0x000000ff09097290 */ /* 0x010fe2000fffe1ff */
[----:B--2---:R-:W-:-:S03]  /*03a0*/  ISETP.EQ.U32.AND P1, PT, R12, R11, PT ;  /* 0x0000000b0c00720c */ /* 0x004fc60003f22070 */
[----:B------:R-:W-:Y:S02]  /*03b0*/  UISETP.NE.AND UP0, UPT, UR5, UR9, UPT ;  /* 0x000000090500728c */ /* 0x000fe4000bf05270 */
[----:B------:R-:W-:-:S04]  /*03c0*/  UIMAD UR5, UR7, UR6, -0x7fffffff ;  /* 0x80000001070574a4 */ /* 0x000fc8000f8e0206 */
[----:B------:R-:W-:-:S06]  /*03d0*/  USEL UR5, UR5, 0x1, !UP0 ;  /* 0x0000000105057887 */ /* 0x000fcc000c000000 */
[----:B0-----:R-:W-:Y:S01]  /*03e0*/  IMAD R11, R10, UR5, RZ ;  /* 0x000000050a0b7c24 */ /* 0x001fe2000f8e02ff */
[----:B------:R-:W-:Y:S06]  /*03f0*/  @P1 MEMBAR.ALL.GPU ;  /* 0x0000000000001992 */ /* 0x000fec000000a000 */
[----:B------:R-:W-:-:S00]  /*0400*/  @P1 ERRBAR ;  /* 0x00000000000019ab */ /* 0x000fc00000000000 */
[----:B------:R-:W-:Y:S06]  /*0410*/  @P1 CGAERRBAR ;  /* 0x00000000000015ab */ /* 0x000fec0000000000 */
[----:B------:R-:W2:Y:S01]  /*0420*/  @P1 ATOM.E.ADD.STRONG.GPU PT, R11, desc[UR12][R4.64+0x4], R11 ;  /* 0x8000040b040b198a */ /* 0x000ea200081ef10c */
[----:B------:R-:W0:Y:S02]  /*0430*/  S2R R13, SR_LTMASK ;  /* 0x00000000000d7919 */ /* 0x000e240000003900 */
[----:B0-----:R-:W-:-:S06]  /*0440*/  LOP3.LUT R13, R13, UR16, RZ, 0xc0, !PT ;  /* 0x000000100d0d7c12 */ /* 0x001fcc000f8ec0ff */
[----:B------:R-:W0:Y:S01]  /*0450*/  POPC R13, R13 ;  /* 0x0000000d000d7309 */ /* 0x000e220000000000 */
[----:B--2---:R-:W0:Y:S02]  /*0460*/  SHFL.IDX PT, R10, R11, R12, 0x1f ;  /* 0x00001f0c0b0a7589 */ /* 0x004e2400000e0000 */
[----:B0-----:R-:W-:-:S07]  /*0470*/  IMAD R10, R13, UR5, R10 ;  /* 0x000000050d0a7c24 */ /* 0x001fce000f8e020a */
.L_x_3:
[----:B------:R-:W2:Y:S04]  /*0480*/  LD.E.STRONG.GPU R11, desc[UR12][R4.64+0x4] ;  /* 0x0000040c040b7980 */ /* 0x000ea8000c10f900 */
[----:B--2---:R-:W-:Y:S01]  /*0490*/  CCTL.IVALL ;  /* 0x00000000ff00798f */ /* 0x004fe20002000000 */
[----:B------:R-:W-:Y:S05]  /*04a0*/  YIELD ;  /* 0x0000000000007946 */ /* 0x000fea0003800000 */
[----:B------:R-:W-:-:S04]  /*04b0*/  LOP3.LUT R11, R11, R10, RZ, 0x3c, !PT ;  /* 0x0000000a0b0b7212 */ /* 0x000fc800078e3cff */
[----:B------:R-:W-:-:S13]  /*04c0*/  ISETP.GT.AND P1, PT, R11, -0x1, PT ;  /* 0xffffffff0b00780c */ /* 0x000fda0003f24270 */
[----:B------:R-:W-:Y:S05]  /*04d0*/  @P1 BRA `(.L_x_3) ;  /* 0xfffffffc00e81947 */ /* 0x000fea000383ffff */
.L_x_2:
[----:B------:R-:W-:Y:S05]  /*04e0*/  BSYNC B0 ;  /* 0x0000000000007941 */ /* 0x000fea0003800000 */
.L_x_1:
[----:B------:R-:W-:-:S03]  /*04f0*/  UMOV UR5, 0xffffffff ;  /* 0xffffffff00057882 */ /* 0x000fc60000000000 */
[----:B------:R-:W-:Y:S05]  /*0500*/  BRA.DIV UR5, `(.L_x_4) ;  /* 0x0000000a05887947 */ /* 0x000fea000b800000 */
[----:B------:R-:W-:Y:S06]  /*0510*/  BAR.SYNC.DEFER_BLOCKING 0x0 ;  /* 0x0000000000007b1d */ /* 0x000fec0000010000 */
.L_x_28:
[----:B-----5:R-:W-:Y:S01]  /*0520*/  ISETP.GE.U32.AND P1, PT, R8, 0x3, PT ;  /* 0x000000030800780c */ /* 0x020fe20003f26070 */
[----:B------:R-:W-:-:S12]  /*0530*/  BSSY B0, `(.L_x_5) ;  /* 0x0000047000007945 */ /* 0x000fd80003800000 */
[----:B------:R-:W-:Y:S05]  /*0540*/  @!P1 BRA `(.L_x_6) ;  /* 0x0000000400149947 */ /* 0x000fea0003800000 */
[----:B------:R-:W0:Y:S01]  /*0550*/  LDCU UR5, c[0x0][0x370] ;  /* 0x00006e00ff0577ac */ /* 0x000e220008000800 */
[----:B------:R-:W1:Y:S01]  /*0560*/  S2UR UR8, SR_CTAID.Y ;  /* 0x00000000000879c3 */ /* 0x000e620000002600 */
[----:B------:R-:W-:Y:S02]  /*0570*/  HFMA2 R11, -RZ, RZ, 0, 1.1920928955078125e-07 ;  /* 0x00000002ff0b7431 */ /* 0x000fe400000001ff */
[----:B------:R-:W-:Y:S01]  /*0580*/  IMAD.MOV.U32 R12, RZ, RZ, 0x1 ;  /* 0x00000001ff0c7424 */ /* 0x000fe200078e00ff */
[----:B------:R-:W2:Y:S01]  /*0590*/  LDCU UR6, c[0x0][0x374] ;  /* 0x00006e80ff0677ac */ /* 0x000ea20008000800 */
[----:B------:R-:W3:Y:S03]  /*05a0*/  LDCU UR7, c[0x0][0x378] ;  /* 0x00006f00ff0777ac */ /* 0x000ee60008000800 */
[----:B------:R-:W4:Y:S01]  /*05b0*/  S2UR UR9, SR_CTAID.Z ;  /* 0x00000000000979c3 */ /* 0x000f220000002700 */
[----:B0-----:R-:W-:-:S04]  /*05c0*/  UIADD3 UR5, UPT, UPT, URZ, -UR5, URZ ;  /* 0x80000005ff057290 */ /* 0x001fc8000fffe0ff */
[----:B--2---:R-:W-:Y:S02]  /*05d0*/  UIMAD UR5, UR5, UR6, URZ ;  /* 0x00000006050572a4 */ /* 0x004fe4000f8e02ff */
[----:B-1----:R-:W-:Y:S02]  /*05e0*/  UIADD3 UR8, UPT, UPT, UR15, UR8, URZ ;  /* 0x000000080f087290 */ /* 0x002fe4000fffe0ff */
[----:B---3--:R-:W-:Y:S01]  /*05f0*/  UIMAD UR5, UR7, UR5, -0x7fffffff ;  /* 0x80000001070574a4 */ /* 0x008fe2000f8e0205 */
[----:B----4-:R-:W-:-:S05]  /*0600*/  IMAD R10, RZ, RZ, -UR9 ;  /* 0x80000009ff0a7e24 */ /* 0x010fca000f8e02ff */
[----:B------:R-:W-:Y:S01]  /*0610*/  ISETP.NE.AND P0, PT, R10, UR8, PT ;  /* 0x000000080a007c0c */ /* 0x000fe2000bf05270 */
[----:B------:R-:W-:-:S05]  /*0620*/  IMAD.U32 R10, RZ, RZ, UR5 ;  /* 0x00000005ff0a7e24 */ /* 0x000fca000f8e00ff */
[----:B------:R-:W-:-:S07]  /*0630*/  SEL R10, R10, 0x1, !P0 ;  /* 0x000000010a0a7807 */ /* 0x000fce0004000000 */
.L_x_13:
[----:B------:R-:W-:Y:S01]  /*0640*/  VIADD R14, R11, 0xffffffff ;  /* 0xffffffff0b0e7836 */ /* 0x000fe20000000000 */
[----:B------:R-:W-:Y:S01]  /*0650*/  UISETP.NE.U32.AND UP0, UPT, UR11, URZ, UPT ;  /* 0x000000ff0b00728c */ /* 0x000fe2000bf05070 */
[----:B------:R-:W-:-:S03]  /*0660*/  IMAD.MOV.U32 R17, RZ, RZ, R11 ;  /* 0x000000ffff117224 */ /* 0x000fc600078e000b */
[----:B------:R-:W-:Y:S01]  /*0670*/  LOP3.LUT R14, R11, R14, RZ, 0xc, !PT ;  /* 0x0000000e0b0e7212 */ /* 0x000fe200078e0cff */
[----:B------:R-:W-:-:S03]  /*0680*/  UISETP.NE.AND.EX UP0, UPT, UR14, URZ, UPT, UP0 ;  /* 0x000000ff0e00728c */ /* 0x000fc6000bf05300 */
[----:B------:R-:W0:Y:S02]  /*0690*/  POPC R13, R14 ;  /* 0x0000000e000d7309 */ /* 0x000e240000000000 */
[----:B0-----:R-:W-:-:S05]  /*06a0*/  SHF.R.U32.HI R13, RZ, R13, R6 ;  /* 0x0000000dff0d7219 */ /* 0x001fca0000011606 */
[----:B------:R-:W-:-:S04]  /*06b0*/  IMAD R13, R13, R12, RZ ;  /* 0x0000000c0d0d7224 */ /* 0x000fc800078e02ff */
[----:B------:R-:W-:-:S05]  /*06c0*/  IMAD R15, R13, 0x2, R12 ;  /* 0x000000020d0f7824 */ /* 0x000fca00078e020c */
[----:B------:R-:W-:-:S04]  /*06d0*/  IADD3 R13, PT, PT, R12, -0x1, R15 ;  /* 0xffffffff0c0d7810 */ /* 0x000fc80007ffe00f */
[----:B------:R-:W-:-:S04]  /*06e0*/  ISETP.GT.U32.AND P0, PT, R6, R13, PT ;  /* 0x0000000d0600720c */ /* 0x000fc80003f04070 */
[----:B------:R-:W-:-:S13]  /*06f0*/  ISETP.LT.U32.OR P0, PT, R6, R15, P0 ;  /* 0x0000000f0600720c */ /* 0x000fda0000701470 */
[----:B------:R-:W-:Y:S01]  /*0700*/  @!P0 LEA R12, R15, UR4, 0x2 ;  /* 0x000000040f0c8c11 */ /* 0x000fe2000f8e10ff */
[----:B------:R-:W-:Y:S05]  /*0710*/  @!P0 LDS R13, [R7] ;  /* 0x00000000070d8984 */ /* 0x000fea0000000800 */
[----:B------:R-:W0:Y:S02]  /*0720*/  @!P0 LDS R12, [R12+-0x4] ;  /* 0xfffffc000c0c8984 */ /* 0x000e240000000800 */
[----:B0-----:R-:W-:-:S05]  /*0730*/  @!P0 IMAD.IADD R16, R12, 0x1, R13 ;  /* 0x000000010c108824 */ /* 0x001fca00078e020d */
[----:B------:R0:W-:Y:S01]  /*0740*/  @!P0 STS [R7], R16 ;  /* 0x0000001007008388 */ /* 0x0001e20000000800 */
[----:B------:R-:W-:-:S13]  /*0750*/  PLOP3.LUT P0, PT, PT, PT, UP0, 0x80, 0x8 ;  /* 0x000000000008781c */ /* 0x000fda0003f0f008 */
[----:B0-----:R-:W-:Y:S05]  /*0760*/  @!P0 BRA `(.L_x_7) ;  /* 0x0000000400ec8947 */ /* 0x001fea0003800000 */
[----:B------:R-:W-:Y:S01]  /*0770*/  UMOV UR5, 0xffffffff ;  /* 0xffffffff00057882 */ /* 0x000fe20000000000 */
[----:B------:R-:W-:Y:S02]  /*0780*/  ISETP.NE.AND P1, PT, R9, RZ, PT ;  /* 0x000000ff0900720c */ /* 0x000fe40003f25270 */
[----:B------:R-:W-:Y:S11]  /*0790*/  BRA.DIV UR5, `(.L_x_8) ;  /* 0x0000000a05147947 */ /* 0x000ff6000b800000 */
[----:B------:R-:W-:Y:S06]  /*07a0*/  BAR.SYNC.DEFER_BLOCKING 0x0 ;  /* 0x0000000000007b1d */ /* 0x000fec0000010000 */
.L_x_31:
[----:B------:R-:W-:Y:S04]  /*07b0*/  BSSY B1, `(.L_x_9) ;  /* 0x0000017000017945 */ /* 0x000fe80003800000 */
[----:B------:R-:W-:Y:S05]  /*07c0*/  @P1 BRA `(.L_x_10) ;  /* 0x0000000000541947 */ /* 0x000fea0003800000 */
[----:B------:R-:W0:Y:S01]  /*07d0*/  S2R R13, SR_LANEID ;  /* 0x00000000000d7919 */ /* 0x000e220000000000 */
[----:B------:R-:W-:Y:S02]  /*07e0*/  VOTEU.ANY UR5, UPT, PT ;  /* 0x0000000000057886 */ /* 0x000fe400038e0100 */
[----:B------:R-:W0:Y:S01]  /*07f0*/  FLO.U32 R14, UR5 ;  /* 0x00000005000e7d00 */ /* 0x000e2200080e0000 */
[----:B------:R-:W-:Y:S01]  /*0800*/  UPOPC UR6, UR5 ;  /* 0x00000005000672bf */ /* 0x000fe20008000000 */
[----:B0-----:R-:W-:-:S05]  /*0810*/  ISETP.EQ.U32.AND P1, PT, R14, R13, PT ;  /* 0x0000000d0e00720c */ /* 0x001fca0003f22070 */
[----:B------:R-:W-:-:S08]  /*0820*/  IMAD R13, R10, UR6, RZ ;  /* 0x000000060a0d7c24 */ /* 0x000fd0000f8e02ff */
[----:B------:R-:W-:Y:S06]  /*0830*/  @P1 MEMBAR.ALL.GPU ;  /* 0x0000000000001992 */ /* 0x000fec000000a000 */
[----:B------:R-:W-:-:S00]  /*0840*/  @P1 ERRBAR ;  /* 0x00000000000019ab */ /* 0x000fc00000000000 */
[----:B------:R-:W-:Y:S06]  /*0850*/  @P1 CGAERRBAR ;  /* 0x00000000000015ab */ /* 0x000fec0000000000 */
[----:B------:R-:W2:Y:S01]  /*0860*/  @P1 ATOM.E.ADD.STRONG.GPU PT, R13, desc[UR12][R4.64+0x4], R13 ;  /* 0x8000040d040d198a */ /* 0x000ea200081ef10c */
[----:B------:R-:W0:Y:S02]  /*0870*/  S2R R16, SR_LTMASK ;  /* 0x0000000000107919 */ /* 0x000e240000003900 */
[----:B0-----:R-:W-:-:S04]  /*0880*/  LOP3.LUT R16, R16, UR5, RZ, 0xc0, !PT ;  /* 0x0000000510107c12 */ /* 0x001fc8000f8ec0ff */
[----:B------:R-:W0:Y:S01]  /*0890*/  POPC R12, R16 ;  /* 0x00000010000c7309 */ /* 0x000e220000000000 */
[----:B--2---:R-:W0:Y:S02]  /*08a0*/  SHFL.IDX PT, R15, R13, R14, 0x1f ;  /* 0x00001f0e0d0f7589 */ /* 0x004e2400000e0000 */
[----:B0-----:R-:W-:-:S07]  /*08b0*/  IMAD R12, R10, R12, R15 ;  /* 0x0000000c0a0c7224 */ /* 0x001fce00078e020f */
.L_x_11:
[----:B------:R-:W2:Y:S04]  /*08c0*/  LD.E.STRONG.GPU R13, desc[UR12][R4.64+0x4] ;  /* 0x0000040c040d7980 */ /* 0x000ea8000c10f900 */
[----:B--2---:R-:W-:Y:S01]  /*08d0*/  CCTL.IVALL ;  /* 0x00000000ff00798f */ /* 0x004fe20002000000 */
[----:B------:R-:W-:Y:S05]  /*08e0*/  YIELD ;  /* 0x0000000000007946 */ /* 0x000fea0003800000 */
[----:B------:R-:W-:-:S04]  /*08f0*/  LOP3.LUT R13, R13, R12, RZ, 0x3c, !PT ;  /* 0x0000000c0d0d7212 */ /* 0x000fc800078e3cff */
[----:B------:R-:W-:-:S13]  /*0900*/  ISETP.GT.AND P1, PT, R13, -0x1, PT ;  /* 0xffffffff0d00780c */ /* 0x000fda0003f24270 */
[----:B------:R-:W-:Y:S05]  /*0910*/  @P1 BRA `(.L_x_11) ;  /* 0xfffffffc00e81947 */ /* 0x000fea000383ffff */
.L_x_10:
[----:B------:R-:W-:Y:S05]  /*0920*/  BSYNC B1 ;  /* 0x0000000000017941 */ /* 0x000fea0003800000 */
.L_x_9:
[----:B------:R-:W-:-:S03]  /*0930*/  UMOV UR5, 0xffffffff ;  /* 0xffffffff00057882 */ /* 0x000fc60000000000 */
[----:B------:R-:W-:Y:S05]  /*0940*/  BRA.DIV UR5, `(.L_x_12) ;  /* 0x0000000605d87947 */ /* 0x000fea000b800000 */
[----:B------:R-:W-:Y:S06]  /*0950*/  BAR.SYNC.DEFER_BLOCKING 0x0 ;  /* 0x0000000000007b1d */ /* 0x000fec0000010000 */
.L_x_34:
[----:B------:R-:W-:Y:S01]  /*0960*/  SHF.L.U32 R11, R11, 0x1, RZ ;  /* 0x000000010b0b7819 */ /* 0x000fe200000006ff */
[----:B------:R-:W-:-:S03]  /*0970*/  IMAD.MOV.U32 R12, RZ, RZ, R17 ;  /* 0x000000ffff0c7224 */ /* 0x000fc600078e0011 */
[----:B------:R-:W-:-:S13]  /*0980*/  ISETP.GE.U32.AND P1, PT, R11, R8, PT ;  /* 0x000000080b00720c */ /* 0x000fda0003f26070 */
[----:B------:R-:W-:Y:S05]  /*0990*/  @!P1 BRA `(.L_x_13) ;  /* 0xfffffffc00289947 */ /* 0x000fea000383ffff */
.L_x_6:
[----:B------:R-:W-:Y:S05]  /*09a0*/  BSYNC B0 ;  /* 0x0000000000007941 */ /* 0x000fea0003800000 */
.L_x_5:
[----:B------:R0:W1:Y:S01]  /*09b0*/  LDS R8, [R7] ;  /* 0x0000000007087984 */ /* 0x0000620000000800 */
[----:B------:R-:W-:Y:S01]  /*09c0*/  ISETP.NE.AND P1, PT, R6, RZ, PT ;  /* 0x000000ff0600720c */ /* 0x000fe20003f25270 */
[----:B------:R-:W-:Y:S01]  /*09d0*/  BSSY.RECONVERGENT B0, `(.L_x_14) ;  /* 0x0000006000007945 */ /* 0x000fe20003800200 */
[----:B------:R-:W-:-:S11]  /*09e0*/  IMAD.MOV.U32 R6, RZ, RZ, RZ ;  /* 0x000000ffff067224 */ /* 0x000fd600078e00ff */
[----:B0-----:R-:W-:Y:S05]  /*09f0*/  @!P1 BRA `(.L_x_15) ;  /* 0x00000000000c9947 */ /* 0x001fea0003800000 */
[----:B------:R-:W2:Y:S04]  /*0a00*/  LDG.E.U8 R11, desc[UR12][R2.64+-0x1] ;  /* 0xffffff0c020b7981 */ /* 0x000ea8000c1e1100 */
[----:B------:R-:W2:Y:S02]  /*0a10*/  LDS R6, [R7+-0x4] ;  /* 0xfffffc0007067984 */ /* 0x000ea40000000800 */
[----:B--2---:R-:W-:-:S07]  /*0a20*/  IMAD.IADD R6, R6, 0x1, R11 ;  /* 0x0000000106067824 */ /* 0x004fce00078e020b */
.L_x_15:
[----:B------:R-:W-:Y:S05]  /*0a30*/  BSYNC.RECONVERGENT B0 ;  /* 0x0000000000007941 */ /* 0x000fea0003800200 */
.L_x_14:
[----:B------:R-:W-:Y:S05]  /*0a40*/  @P0 BRA `(.L_x_16) ;  /* 0x0000000000040947 */ /* 0x000fea0003800000 */
[----:B------:R-:W-:Y:S05]  /*0a50*/  BPT.TRAP 0x1 ;  /* 0x000000040000795c */ /* 0x000fea0000300000 */
.L_x_16:
[----:B------:R-:W-:Y:S01]  /*0a60*/  UMOV UR5, 0xffffffff ;  /* 0xffffffff00057882 */ /* 0x000fe20000000000 */
[----:B------:R-:W-:Y:S02]  /*0a70*/  ISETP.NE.AND P0, PT, R9, RZ, PT ;  /* 0x000000ff0900720c */ /* 0x000fe40003f05270 */
[----:B------:R-:W-:Y:S11]  /*0a80*/  BRA.DIV UR5, `(.L_x_17) ;  /* 0x0000000605b87947 */ /* 0x000ff6000b800000 */
[----:B------:R-:W-:Y:S06]  /*0a90*/  BAR.SYNC.DEFER_BLOCKING 0x0 ;  /* 0x0000000000007b1d */ /* 0x000fec0000010000 */
.L_x_37:
[----:B------:R-:W-:Y:S04]  /*0aa0*/  BSSY B0, `(.L_x_18) ;  /* 0x0000023000007945 */ /* 0x000fe80003800000 */
[----:B------:R-:W-:Y:S05]  /*0ab0*/  @P0 BRA `(.L_x_19) ;  /* 0x0000000000840947 */ /* 0x000fea0003800000 */
[----:B------:R-:W0:Y:S01]  /*0ac0*/  S2R R9, SR_LANEID ;  /* 0x0000000000097919 */ /* 0x000e220000000000 */
[----:B------:R-:W2:Y:S01]  /*0ad0*/  S2UR UR8, SR_CTAID.Y ;  /* 0x00000000000879c3 */ /* 0x000ea20000002600 */
[----:B------:R-:W3:Y:S01]  /*0ae0*/  LDCU UR5, c[0x0][0x370] ;  /* 0x00006e00ff0577ac */ /* 0x000ee20008000800 */
[----:B------:R-:W4:Y:S06]  /*0af0*/  LDCU UR6, c[0x0][0x374] ;  /* 0x00006e80ff0677ac */ /* 0x000f2c0008000800 */
[----:B------:R-:W5:Y:S01]  /*0b00*/  S2UR UR9, SR_CTAID.Z ;  /* 0x00000000000979c3 */ /* 0x000f620000002700 */
[----:B------:R-:W1:Y:S01]  /*0b10*/  LDCU UR7, c[0x0][0x378] ;  /* 0x00006f00ff0777ac */ /* 0x000e620008000800 */
[----:B------:R-:W-:-:S02]  /*0b20*/  VOTEU.ANY UR10, UPT, PT ;  /* 0x00000000000a7886 */ /* 0x000fc400038e0100 */
[----:B------:R-:W0:Y:S01]  /*0b30*/  FLO.U32 R10, UR10 ;  /* 0x0000000a000a7d00 */ /* 0x000e2200080e0000 */
[----:B---3--:R-:W-:-:S07]  /*0b40*/  UIADD3 UR5, UPT, UPT, URZ, -UR5, URZ ;  /* 0x80000005ff057290 */ /* 0x008fce000fffe0ff */
[----:B------:R-:W3:Y:S01]  /*0b50*/  POPC R7, UR10 ;  /* 0x0000000a00077d09 */ /* 0x000ee20008000000 */
[----:B--2---:R-:W-:Y:S02]  /*0b60*/  UIADD3 UR8, UPT, UPT, UR15, UR8, URZ ;  /* 0x000000080f087290 */ /* 0x004fe4000fffe0ff */
[----:B----4-:R-:W-:-:S04]  /*0b70*/  UIMAD UR5, UR5, UR6, URZ ;  /* 0x00000006050572a4 */ /* 0x010fc8000f8e02ff */
[----:B-1----:R-:W-:Y:S01]  /*0b80*/  UIMAD UR5, UR7, UR5, -0x7fffffff ;  /* 0x80000001070574a4 */ /* 0x002fe2000f8e0205 */
[----:B0-----:R-:W-:Y:S01]  /*0b90*/  ISETP.EQ.U32.AND P0, PT, R10, R9, PT ;  /* 0x000000090a00720c */ /* 0x001fe20003f02070 */
[----:B-----5:R-:W-:-:S04]  /*0ba0*/  UIADD3 UR9, UPT, UPT, -UR9, URZ, URZ ;  /* 0x000000ff09097290 */ /* 0x020fc8000fffe1ff */
[----:B------:R-:W-:-:S04]  /*0bb0*/  UISETP.NE.AND UP0, UPT, UR8, UR9, UPT ;  /* 0x000000090800728c */ /* 0x000fc8000bf05270 */
[----:B------:R-:W-:-:S06]  /*0bc0*/  USEL UR5, UR5, 0x1, !UP0 ;  /* 0x0000000105057887 */ /* 0x000fcc000c000000 */
[----:B---3--:R-:W-:Y:S01]  /*0bd0*/  IMAD R9, R7, UR5, RZ ;  /* 0x0000000507097c24 */ /* 0x008fe2000f8e02ff */
        /* <DEDUP_REMOVED lines=8> */
[----:B0-----:R-:W-:-:S07]  /*0c60*/  IMAD R7, R12, UR5, R7 ;  /* 0x000000050c077c24 */ /* 0x001fce000f8e0207 */
.L_x_20:
[----:B------:R-:W2:Y:S04]  /*0c70*/  LD.E.STRONG.GPU R10, desc[UR12][R4.64+0x4] ;  /* 0x0000040c040a7980 */ /* 0x000ea8000c10f900 */
[----:B--2---:R-:W-:Y:S01]  /*0c80*/  CCTL.IVALL ;  /* 0x00000000ff00798f */ /* 0x004fe20002000000 */
[----:B------:R-:W-:Y:S05]  /*0c90*/  YIELD ;  /* 0x0000000000007946 */ /* 0x000fea0003800000 */
[----:B------:R-:W-:-:S04]  /*0ca0*/  LOP3.LUT R10, R10, R7, RZ, 0x3c, !PT ;  /* 0x000000070a0a7212 */ /* 0x000fc800078e3cff */
[----:B------:R-:W-:-:S13]  /*0cb0*/  ISETP.GT.AND P0, PT, R10, -0x1, PT ;  /* 0xffffffff0a00780c */ /* 0x000fda0003f04270 */
[----:B------:R-:W-:Y:S05]  /*0cc0*/  @P0 BRA `(.L_x_20) ;  /* 0xfffffffc00e80947 */ /* 0x000fea000383ffff */
.L_x_19:
[----:B------:R-:W-:Y:S05]  /*0cd0*/  BSYNC B0 ;  /* 0x0000000000007941 */ /* 0x000fea0003800000 */
.L_x_18:
[----:B------:R-:W-:-:S03]  /*0ce0*/  UMOV UR5, 0xffffffff ;  /* 0xffffffff00057882 */ /* 0x000fc60000000000 */
[----:B------:R-:W-:Y:S05]  /*0cf0*/  BRA.DIV UR5, `(.L_x_21) ;  /* 0x00000006054c7947 */ /* 0x000fea000b800000 */
[----:B------:R-:W-:Y:S06]  /*0d00*/  BAR.SYNC.DEFER_BLOCKING 0x0 ;  /* 0x0000000000007b1d */ /* 0x000fec0000010000 */
.L_x_40:
[----:B------:R-:W2:Y:S01]  /*0d10*/  LDG.E.U8 R7, desc[UR12][R2.64] ;  /* 0x0000000c02077981 */ /* 0x000ea2000c1e1100 */
[----:B------:R-:W0:Y:S01]  /*0d20*/  LDC.64 R4, c[0x0][0x380] ;  /* 0x0000e000ff047b82 */ /* 0x000e220000000a00 */
[----:B------:R-:W-:Y:S01]  /*0d30*/  BSSY.RECONVERGENT B0, `(.L_x_22) ;  /* 0x000000f000007945 */ /* 0x000fe20003800200 */
[----:B0-----:R-:W-:Y:S01]  /*0d40*/  IMAD.WIDE R4, R0, 0x4, R4 ;  /* 0x0000000400047825 */ /* 0x001fe200078e0204 */
[----:B--2---:R-:W-:-:S04]  /*0d50*/  IADD3 R7, PT, PT, R7, R6, RZ ;  /* 0x0000000607077210 */ /* 0x004fc80007ffe0ff */
[----:B------:R-:W-:-:S13]  /*0d60*/  ISETP.GE.U32.AND P0, PT, R6, R7, PT ;  /* 0x000000070600720c */ /* 0x000fda0003f06070 */
[----:B------:R-:W-:Y:S05]  /*0d70*/  @P0 BRA `(.L_x_23) ;  /* 0x0000000000280947 */ /* 0x000fea0003800000 */
[----:B------:R0:W5:Y:S01]  /*0d80*/  LDG.E R7, desc[UR12][R4.64] ;  /* 0x0000000c04077981 */ /* 0x000162000c1e1900 */
[----:B------:R-:W2:Y:S01]  /*0d90*/  LDC.64 R12, c[0x0][0x398] ;  /* 0x0000e600ff0c7b82 */ /* 0x000ea20000000a00 */
[----:B------:R-:W-:-:S07]  /*0da0*/  IMAD.MOV.U32 R9, RZ, RZ, R6 ;  /* 0x000000ffff097224 */ /* 0x000fce00078e0006 */
.L_x_24:
[----:B--2---:R-:W-:-:S05]  /*0db0*/  IMAD.WIDE R10, R9, 0x4, R12 ;  /* 0x00000004090a7825 */ /* 0x004fca00078e020c */
[----:B-----5:R3:W-:Y:S04]  /*0dc0*/  STG.E desc[UR12][R10.64], R7 ;  /* 0x000000070a007986 */ /* 0x0207e8000c10190c */
[----:B------:R-:W2:Y:S01]  /*0dd0*/  LDG.E.U8 R15, desc[UR12][R2.64] ;  /* 0x0000000c020f7981 */ /* 0x000ea2000c1e1100 */
[----:B------:R-:W-:Y:S02]  /*0de0*/  VIADD R9, R9, 0x1 ;  /* 0x0000000109097836 */ /* 0x000fe40000000000 */
[----:B--2---:R-:W-:-:S05]  /*0df0*/  IMAD.IADD R0, R15, 0x1, R6 ;  /* 0x000000010f007824 */ /* 0x004fca00078e0206 */
[----:B------:R-:W-:-:S13]  /*0e00*/  ISETP.GE.U32.AND P0, PT, R9, R0, PT ;  /* 0x000000000900720c */ /* 0x000fda0003f06070 */
[----:B---3--:R-:W-:Y:S05]  /*0e10*/  @!P0 BRA `(.L_x_24) ;  /* 0xfffffffc00e48947 */ /* 0x008fea000383ffff */
.L_x_23:
[----:B------:R-:W-:Y:S05]  /*0e20*/  BSYNC.RECONVERGENT B0 ;  /* 0x0000000000007941 */ /* 0x000fea0003800200 */
.L_x_22:
[----:B------:R-:W1:Y:S02]  /*0e30*/  LDG.E.U8 R7, desc[UR12][R2.64+0x1] ;  /* 0x0000010c02077981 */ /* 0x000e64000c1e1100 */
[----:B-1----:R-:W-:-:S04]  /*0e40*/  IADD3 R7, PT, PT, R8, R7, RZ ;  /* 0x0000000708077210 */ /* 0x002fc80007ffe0ff */
[----:B------:R-:W-:-:S13]  /*0e50*/  ISETP.GE.U32.AND P0, PT, R8, R7, PT ;  /* 0x000000070800720c */ /* 0x000fda0003f06070 */
[----:B------:R-:W-:Y:S05]  /*0e60*/  @P0 EXIT ;  /* 0x000000000000094d */ /* 0x000fea0003800000 */
[----:B------:R1:W5:Y:S01]  /*0e70*/  LDG.E R9, desc[UR12][R4.64+0x4] ;  /* 0x0000040c04097981 */ /* 0x000362000c1e1900 */
[----:B------:R-:W2:Y:S01]  /*0e80*/  LDC.64 R6, c[0x0][0x398] ;  /* 0x0000e600ff067b82 */ /* 0x000ea20000000a00 */
[----:B------:R-:W-:-:S07]  /*0e90*/  IMAD.MOV.U32 R11, RZ, RZ, R8 ;  /* 0x000000ffff0b7224 */ /* 0x000fce00078e0008 */
.L_x_25:
[----:B012---:R-:W-:-:S05]  /*0ea0*/  IMAD.WIDE R4, R11, 0x4, R6 ;  /* 0x000000040b047825 */ /* 0x007fca00078e0206 */
[----:B-----5:R3:W-:Y:S04]  /*0eb0*/  STG.E desc[UR12][R4.64], R9 ;  /* 0x0000000904007986 */ /* 0x0207e8000c10190c */
[----:B------:R-:W2:Y:S01]  /*0ec0*/  LDG.E.U8 R13, desc[UR12][R2.64+0x1] ;  /* 0x0000010c020d7981 */ /* 0x000ea2000c1e1100 */
[----:B------:R-:W-:Y:S02]  /*0ed0*/  VIADD R11, R11, 0x1 ;  /* 0x000000010b0b7836 */ /* 0x000fe40000000000 */
[----:B--2---:R-:W-:-:S05]  /*0ee0*/  IMAD.IADD R0, R8, 0x1, R13 ;  /* 0x0000000108007824 */ /* 0x004fca00078e020d */
[----:B------:R-:W-:-:S13]  /*0ef0*/  ISETP.GE.U32.AND P0, PT, R11, R0, PT ;  /* 0x000000000b00720c */ /* 0x000fda0003f06070 */
[----:B---3--:R-:W-:Y:S05]  /*0f00*/  @!P0 BRA `(.L_x_25) ;  /* 0xfffffffc00e48947 */ /* 0x008fea000383ffff */
[----:B------:R-:W-:Y:S05]  /*0f10*/  EXIT ;  /* 0x000000000000794d */ /* 0x000fea0003800000 */
.L_x_7:
[----:B------:R-:W-:Y:S05]  /*0f20*/  BPT.TRAP 0x1 ;  /* 0x000000040000795c */ /* 0x000fea0000300000 */
.L_x_4:
[----:B------:R-:W-:Y:S01]  /*0f30*/  HFMA2 R13, -RZ, RZ, 0, 0 ;  /* 0x00000000ff0d7431 */ /* 0x000fe200000001ff */
[----:B------:R-:W-:Y:S01]  /*0f40*/  BSSY B0, `(.L_x_26) ;  /* 0x0000009000007945 */ /* 0x000fe20003800000 */
[----:B------:R-:W-:Y:S02]  /*0f50*/  IMAD.MOV.U32 R14, RZ, RZ, 0x0 ;  /* 0x00000000ff0e7424 */ /* 0x000fe400078e00ff */
[----:B------:R-:W-:-:S07]  /*0f60*/  IMAD.MOV.U32 R12, RZ, RZ, -0x1 ;  /* 0xffffffffff0c7424 */ /* 0x000fce00078e00ff */
[----:B-----5:R-:W-:Y:S05]  /*0f70*/  WARPSYNC.COLLECTIVE.ALL `(.L_x_27) ;  /* 0x0000000000147948 */ /* 0x020fea0003c00000 */
[----:B------:R-:W-:-:S04]  /*0f80*/  SHF.L.U32 R14, R14, 0x10, RZ ;  /* 0x000000100e0e7819 */ /* 0x000fc800000006ff */
[----:B------:R-:W-:-:S05]  /*0f90*/  LOP3.LUT R14, R14, 0xf, R13, 0xf8, !PT ;  /* 0x0000000f0e0e7812 */ /* 0x000fca00078ef80d */
[----:B------:R0:W-:Y:S02]  /*0fa0*/  BAR.SYNC.DEFER_BLOCKING R14, R14 ;  /* 0x0000000e0000731d */ /* 0x0001e40000010000 */
[----:B0-----:R-:W-:-:S04]  /*0fb0*/  SHF.R.U32 R14, R14, 0x10, RZ ;  /* 0x000000100e0e7819 */ /* 0x001fc800000016ff */
[----:B-----5:R-:W-:Y:S05]  /*0fc0*/  ENDCOLLECTIVE ;  /* 0x000000000000791b */ /* 0x020fea0003800000 */
.L_x_27:
[----:B------:R-:W-:Y:S05]  /*0fd0*/  BSYNC B0 ;  /* 0x0000000000007941 */ /* 0x000fea0003800000 */
.L_x_26:
[----:B------:R-:W-:Y:S05]  /*0fe0*/  BRA `(.L_x_28) ;  /* 0xfffffff4004c7947 */ /* 0x000fea000383ffff */
.L_x_8:
[----:B------:R-:W-:Y:S01]  /*0ff0*/  BSSY B1, `(.L_x_29) ;  /* 0x000000a000017945 */ /* 0x000fe20003800000 */
[----:B------:R-:W-:Y:S01]  /*1000*/  IMAD.MOV.U32 R13, RZ, RZ, 0x0 ;  /* 0x00000000ff0d7424 */ /* 0x000fe200078e00ff */
[----:B------:R-:W-:Y:S01]  /*1010*/  MOV R14, 0x0 ;  /* 0x00000000000e7802 */ /* 0x000fe20000000f00 */
[----:B------:R-:W-:-:S07]  /*1020*/  IMAD.MOV.U32 R12, RZ, RZ, -0x1 ;  /* 0xffffffffff0c7424 */ /* 0x000fce00078e00ff */
[----:B------:R-:W-:Y:S05]  /*1030*/  WARPSYNC.COLLECTIVE.ALL `(.L_x_30) ;  /* 0x0000000000147948 */ /* 0x000fea0003c00000 */
[----:B------:R-:W-:-:S04]  /*1040*/  SHF.L.U32 R14, R14, 0x10, RZ ;  /* 0x000000100e0e7819 */ /* 0x000fc800000006ff */
[----:B------:R-:W-:-:S05]  /*1050*/  LOP3.LUT R14, R14, 0xf, R13, 0xf8, !PT ;  /* 0x0000000f0e0e7812 */ /* 0x000fca00078ef80d */
[----:B------:R0:W-:Y:S02]  /*1060*/  BAR.SYNC.DEFER_BLOCKING R14, R14 ;  /* 0x0000000e0000731d */ /* 0x0001e40000010000 */
[----:B0-----:R-:W-:-:S04]  /*1070*/  SHF.R.U32 R14, R14, 0x10, RZ ;  /* 0x000000100e0e7819 */ /* 0x001fc800000016ff */
[----:B------:R-:W-:Y:S05]  /*1080*/  ENDCOLLECTIVE ;  /* 0x000000000000791b */ /* 0x000fea0003800000 */
.L_x_30:
[----:B------:R-:W-:Y:S05]  /*1090*/  BSYNC B1 ;  /* 0x0000000000017941 */ /* 0x000fea0003800000 */
.L_x_29:
[----:B------:R-:W-:Y:S05]  /*10a0*/  BRA `(.L_x_31) ;  /* 0xfffffff400c07947 */ /* 0x000fea000383ffff */
.L_x_12:
[----:B------:R-:W-:Y:S01]  /*10b0*/  BSSY B1, `(.L_x_32) ;  /* 0x000000a000017945 */ /* 0x000fe20003800000 */
[----:B------:R-:W-:Y:S01]  /*10c0*/  IMAD.MOV.U32 R13, RZ, RZ, 0x0 ;  /* 0x00000000ff0d7424 */ /* 0x000fe200078e00ff */
[----:B------:R-:W-:Y:S01]  /*10d0*/  MOV R12, 0xffffffff ;  /* 0xffffffff000c7802 */ /* 0x000fe20000000f00 */
[----:B------:R-:W-:-:S07]  /*10e0*/  IMAD.MOV.U32 R14, RZ, RZ, 0x0 ;  /* 0x00000000ff0e7424 */ /* 0x000fce00078e00ff */
[----:B------:R-:W-:Y:S05]  /*10f0*/  WARPSYNC.COLLECTIVE.ALL `(.L_x_33) ;  /* 0x0000000000147948 */ /* 0x000fea0003c00000 */
[----:B------:R-:W-:-:S04]  /*1100*/  SHF.L.U32 R14, R14, 0x10, RZ ;  /* 0x000000100e0e7819 */ /* 0x000fc800000006ff */
[----:B------:R-:W-:-:S05]  /*1110*/  LOP3.LUT R14, R14, 0xf, R13, 0xf8, !PT ;  /* 0x0000000f0e0e7812 */ /* 0x000fca00078ef80d */
[----:B------:R0:W-:Y:S02]  /*1120*/  BAR.SYNC.DEFER_BLOCKING R14, R14 ;  /* 0x0000000e0000731d */ /* 0x0001e40000010000 */
[----:B0-----:R-:W-:-:S04]  /*1130*/  SHF.R.U32 R14, R14, 0x10, RZ ;  /* 0x000000100e0e7819 */ /* 0x001fc800000016ff */
[----:B------:R-:W-:Y:S05]  /*1140*/  ENDCOLLECTIVE ;  /* 0x000000000000791b */ /* 0x000fea0003800000 */
.L_x_33:
[----:B------:R-:W-:Y:S05]  /*1150*/  BSYNC B1 ;  /* 0x0000000000017941 */ /* 0x000fea0003800000 */
.L_x_32:
[----:B------:R-:W-:Y:S05]  /*1160*/  BRA `(.L_x_34) ;  /* 0xfffffff400fc7947 */ /* 0x000fea000383ffff */
.L_x_17:
[----:B------:R-:W-:Y:S01]  /*1170*/  BSSY B0, `(.L_x_35) ;  /* 0x000000a000007945 */ /* 0x000fe20003800000 */
[----:B------:R-:W-:Y:S02]  /*1180*/  IMAD.MOV.U32 R13, RZ, RZ, 0x0 ;  /* 0x00000000ff0d7424 */ /* 0x000fe400078e00ff */
[----:B------:R-:W-:Y:S02]  /*1190*/  IMAD.MOV.U32 R14, RZ, RZ, 0x0 ;  /* 0x00000000ff0e7424 */ /* 0x000fe400078e00ff */
[----:B------:R-:W-:-:S07]  /*11a0*/  IMAD.MOV.U32 R12, RZ, RZ, -0x1 ;  /* 0xffffffffff0c7424 */ /* 0x000fce00078e00ff */
[----:B-1----:R-:W-:Y:S05]  /*11b0*/  WARPSYNC.COLLECTIVE.ALL `(.L_x_36) ;  /* 0x0000000000147948 */ /* 0x002fea0003c00000 */
[----:B------:R-:W-:-:S04]  /*11c0*/  SHF.L.U32 R14, R14, 0x10, RZ ;  /* 0x000000100e0e7819 */ /* 0x000fc800000006ff */
[----:B------:R-:W-:-:S05]  /*11d0*/  LOP3.LUT R14, R14, 0xf, R13, 0xf8, !PT ;  /* 0x0000000f0e0e7812 */ /* 0x000fca00078ef80d */
[----:B------:R0:W-:Y:S02]  /*11e0*/  BAR.SYNC.DEFER_BLOCKING R14, R14 ;  /* 0x0000000e0000731d */ /* 0x0001e40000010000 */
[----:B0-----:R-:W-:-:S04]  /*11f0*/  SHF.R.U32 R14, R14, 0x10, RZ ;  /* 0x000000100e0e7819 */ /* 0x001fc800000016ff */
[----:B-1----:R-:W-:Y:S05]  /*1200*/  ENDCOLLECTIVE ;  /* 0x000000000000791b */ /* 0x002fea0003800000 */
.L_x_36:
[----:B------:R-:W-:Y:S05]  /*1210*/  BSYNC B0 ;  /* 0x0000000000007941 */ /* 0x000fea0003800000 */
.L_x_35:
[----:B------:R-:W-:Y:S05]  /*1220*/  BRA `(.L_x_37) ;  /* 0xfffffff8001c7947 */ /* 0x000fea000383ffff */
.L_x_21:
[----:B------:R-:W-:Y:S01]  /*1230*/  HFMA2 R13, -RZ, RZ, 0, 0 ;  /* 0x00000000ff0d7431 */ /* 0x000fe200000001ff */
[----:B------:R-:W-:Y:S01]  /*1240*/  BSSY B0, `(.L_x_38) ;  /* 0x0000009000007945 */ /* 0x000fe20003800000 */
        /* <DEDUP_REMOVED lines=8> */
.L_x_39:
[----:B------:R-:W-:Y:S05]  /*12d0*/  BSYNC B0 ;  /* 0x0000000000007941 */ /* 0x000fea0003800000 */
.L_x_38:
[----:B------:R-:W-:Y:S05]  /*12e0*/  BRA `(.L_x_40) ;  /* 0xfffffff800887947 */ /* 0x000fea000383ffff */
.L_x_41:
[----:B------:R-:W-:-:S00]  /*12f0*/  BRA `(.L_x_41) ;  /* 0xfffffffc00fc7947 */ /* 0x000fc0000383ffff */
[----:B------:R-:W-:-:S00]  /*1300*/  NOP ;  /* 0x0000000000007918 */ /* 0x000fc00000000000 */
[----:B------:R-:W-:-:S00]  /*1310*/  NOP ;  /* 0x0000000000007918 */ /* 0x000fc00000000000 */
[----:B------:R-:W-:-:S00]  /*1320*/  NOP ;  /* 0x0000000000007918 */ /* 0x000fc00000000000 */
[----:B------:R-:W-:-:S00]  /*1330*/  NOP ;  /* 0x0000000000007918 */ /* 0x000fc00000000000 */
[----:B------:R-:W-:-:S00]  /*1340*/  NOP ;  /* 0x0000000000007918 */ /* 0x000fc00000000000 */
[----:B------:R-:W-:-:S00]  /*1350*/  NOP ;  /* 0x0000000000007918 */ /* 0x000fc00000000000 */
[----:B------:R-:W-:-:S00]  /*1360*/  NOP ;  /* 0x0000000000007918 */ /* 0x000fc00000000000 */
[----:B------:R-:W-:-:S00]  /*1370*/  NOP ;  /* 0x0000000000007918 */ /* 0x000fc00000000000 */
.L_x_42:


//--------------------- .nv.shared._Z9decodeRLEPiPhPjS1_ --------------------------
	.section	.nv.shared._Z9decodeRLEPiPhPjS1_,"aw",@nobits
	.sectionflags	@""
	.align	16
	.zero		1024


//--------------------- .nv.shared.reserved.0     --------------------------
	.section	.nv.shared.reserved.0,"aw",@nobits
	.weak		__nv_reservedSMEM_offset_0_alias
	.size		__nv_reservedSMEM_offset_0_alias, 0, 64
	.other		__nv_reservedSMEM_offset_0_alias,@"STO_CUDA_RESERVED_SHARED STV_DEFAULT"
__nv_reservedSMEM_offset_0_alias:
	.zero		0
	.zero		64


//--------------------- .nv.constant0._Z9decodeRLEPiPhPjS1_ --------------------------
	.section	.nv.constant0._Z9decodeRLEPiPhPjS1_,"a",@progbits
	.sectionflags	@""
	.align	4
.nv.constant0._Z9decodeRLEPiPhPjS1_:
	.zero		928


//--------------------- SYMBOLS --------------------------

	.type		.nv.reservedSmem.offset0,@object
	.size		.nv.reservedSmem.offset0,0x4
	.type		.nv.reservedSmem.cap,@object
	.size		.nv.reservedSmem.cap,0x4
